	.headerflags	@"EF_CUDA_TEXMODE_UNIFIED EF_CUDA_64BIT_ADDRESS EF_CUDA_ACCELERATORS EF_CUDA_SM90 EF_CUDA_VIRTUAL_SM(EF_CUDA_SM90)"
	.elftype	@"ET_EXEC"


//--------------------- .nv.info                  --------------------------
	.section	.nv.info,"",@"SHT_CUDA_INFO"
	.align	4


	//----- nvinfo : EIATTR_REGCOUNT
	.align		4
        /*0000*/ 	.byte	0x04, 0x2f
        /*0002*/ 	.short	(.L_1 - .L_0)
	.align		4
.L_0:
        /*0004*/ 	.word	index@(triton_poi_fused_add_avg_pool2d_convolution_div_leaky_relu_22)
        /*0008*/ 	.word	0x00000020


	//----- nvinfo : EIATTR_MIN_STACK_SIZE
	.align		4
.L_1:
        /*000c*/ 	.byte	0x04, 0x12
        /*000e*/ 	.short	(.L_3 - .L_2)
	.align		4
.L_2:
        /*0010*/ 	.word	index@(triton_poi_fused_add_avg_pool2d_convolution_div_leaky_relu_22)
        /*0014*/ 	.word	0x00000000


	//----- nvinfo : EIATTR_FRAME_SIZE
	.align		4
.L_3:
        /*0018*/ 	.byte	0x04, 0x11
        /*001a*/ 	.short	(.L_5 - .L_4)
	.align		4
.L_4:
        /*001c*/ 	.word	index@(triton_poi_fused_add_avg_pool2d_convolution_div_leaky_relu_22)
        /*0020*/ 	.word	0x00000000


	//----- nvinfo : EIATTR_MIN_STACK_SIZE
	.align		4
.L_5:
        /*0024*/ 	.byte	0x04, 0x12
        /*0026*/ 	.short	(.L_7 - .L_6)
	.align		4
.L_6:
        /*0028*/ 	.word	index@(triton_poi_fused_add_avg_pool2d_convolution_div_leaky_relu_22)
        /*002c*/ 	.word	0x00000000
.L_7:


//--------------------- .nv.info.triton_poi_fused_add_avg_pool2d_convolution_div_leaky_relu_22 --------------------------
	.section	.nv.info.triton_poi_fused_add_avg_pool2d_convolution_div_leaky_relu_22,"",@"SHT_CUDA_INFO"
	.sectionflags	@""
	.align	4


	//----- nvinfo : EIATTR_CUDA_API_VERSION
	.align		4
        /*0000*/ 	.byte	0x04, 0x37
        /*0002*/ 	.short	(.L_9 - .L_8)
.L_8:
        /*0004*/ 	.word	0x0000007c


	//----- nvinfo : EIATTR_KPARAM_INFO
	.align		4
.L_9:
        /*0008*/ 	.byte	0x04, 0x17
        /*000a*/ 	.short	(.L_11 - .L_10)
.L_10:
        /*000c*/ 	.word	0x00000000
        /*0010*/ 	.short	0x0004
        /*0012*/ 	.short	0x0020
        /*0014*/ 	.byte	0x00, 0xf0, 0x11, 0x00


	//----- nvinfo : EIATTR_KPARAM_INFO
	.align		4
.L_11:
        /*0018*/ 	.byte	0x04, 0x17
        /*001a*/ 	.short	(.L_13 - .L_12)
.L_12:
        /*001c*/ 	.word	0x00000000
        /*0020*/ 	.short	0x0003
        /*0022*/ 	.short	0x0018
        /*0024*/ 	.byte	0x00, 0xf4, 0x21, 0x00


	//----- nvinfo : EIATTR_KPARAM_INFO
	.align		4
.L_13:
        /*0028*/ 	.byte	0x04, 0x17
        /*002a*/ 	.short	(.L_15 - .L_14)
.L_14:
        /*002c*/ 	.word	0x00000000
        /*0030*/ 	.short	0x0002
        /*0032*/ 	.short	0x0010
        /*0034*/ 	.byte	0x00, 0xf4, 0x21, 0x00


	//----- nvinfo : EIATTR_KPARAM_INFO
	.align		4
.L_15:
        /*0038*/ 	.byte	0x04, 0x17
        /*003a*/ 	.short	(.L_17 - .L_16)
.L_16:
        /*003c*/ 	.word	0x00000000
        /*0040*/ 	.short	0x0001
        /*0042*/ 	.short	0x0008
        /*0044*/ 	.byte	0x00, 0xf4, 0x21, 0x00


	//----- nvinfo : EIATTR_KPARAM_INFO
	.align		4
.L_17:
        /*0048*/ 	.byte	0x04, 0x17
        /*004a*/ 	.short	(.L_19 - .L_18)
.L_18:
        /*004c*/ 	.word	0x00000000
        /*0050*/ 	.short	0x0000
        /*0052*/ 	.short	0x0000
        /*0054*/ 	.byte	0x00, 0xf4, 0x21, 0x00


	//----- nvinfo : EIATTR_SPARSE_MMA_MASK
	.align		4
.L_19:
        /*0058*/ 	.byte	0x03, 0x50
        /*005a*/ 	.short	0x0000


	//----- nvinfo : EIATTR_MAXREG_COUNT
	.align		4
        /*005c*/ 	.byte	0x03, 0x1b
        /*005e*/ 	.short	0x00ff


	//----- nvinfo : EIATTR_EXIT_INSTR_OFFSETS
	.align		4
        /*0060*/ 	.byte	0x04, 0x1c
        /*0062*/ 	.short	(.L_21 - .L_20)


	//   ....[0]....
.L_20:
        /*0064*/ 	.word	0x000008d0


	//----- nvinfo : EIATTR_REQNTID
	.align		4
.L_21:
        /*0068*/ 	.byte	0x04, 0x10
        /*006a*/ 	.short	(.L_23 - .L_22)
.L_22:
        /*006c*/ 	.word	0x00000080
        /*0070*/ 	.word	0x00000001
        /*0074*/ 	.word	0x00000001


	//----- nvinfo : EIATTR_CBANK_PARAM_SIZE
	.align		4
.L_23:
        /*0078*/ 	.byte	0x03, 0x19
        /*007a*/ 	.short	0x0024


	//----- nvinfo : EIATTR_PARAM_CBANK
	.align		4
        /*007c*/ 	.byte	0x04, 0x0a
        /*007e*/ 	.short	(.L_25 - .L_24)
	.align		4
.L_24:
        /*0080*/ 	.word	index@(.nv.constant0.triton_poi_fused_add_avg_pool2d_convolution_div_leaky_relu_22)
        /*0084*/ 	.short	0x0210
        /*0086*/ 	.short	0x0024


	//----- nvinfo : EIATTR_SW_WAR
	.align		4
.L_25:
        /*0088*/ 	.byte	0x04, 0x36
        /*008a*/ 	.short	(.L_27 - .L_26)
.L_26:
        /*008c*/ 	.word	0x00000008
.L_27:


//--------------------- .nv.callgraph             --------------------------
	.section	.nv.callgraph,"",@"SHT_CUDA_CALLGRAPH"
	.align	4
	.sectionentsize	8
	.align		4
        /*0000*/ 	.word	0x00000000
	.align		4
        /*0004*/ 	.word	0xffffffff
	.align		4
        /*0008*/ 	.word	0x00000000
	.align		4
        /*000c*/ 	.word	0xfffffffe
	.align		4
        /*0010*/ 	.word	0x00000000
	.align		4
        /*0014*/ 	.word	0xfffffffd
	.align		4
        /*0018*/ 	.word	0x00000000
	.align		4
        /*001c*/ 	.word	0xfffffffc


//--------------------- .text.triton_poi_fused_add_avg_pool2d_convolution_div_leaky_relu_22 --------------------------
	.section	.text.triton_poi_fused_add_avg_pool2d_convolution_div_leaky_relu_22,"ax",@progbits
	.align	128
        .global         triton_poi_fused_add_avg_pool2d_convolution_div_leaky_relu_22
        .type           triton_poi_fused_add_avg_pool2d_convolution_div_leaky_relu_22,@function
        .size           triton_poi_fused_add_avg_pool2d_convolution_div_leaky_relu_22,(.L_x_1 - triton_poi_fused_add_avg_pool2d_convolution_div_leaky_relu_22)
        .other          triton_poi_fused_add_avg_pool2d_convolution_div_leaky_relu_22,@"STO_CUDA_ENTRY STV_DEFAULT"
triton_poi_fused_add_avg_pool2d_convolution_div_leaky_relu_22:
.text.triton_poi_fused_add_avg_pool2d_convolution_div_leaky_relu_22:
[----:B------:R-:W-:Y:S01]  /*0000*/  LDC R1, c[0x0][0x28] ;  /* 0x00000a00ff017b82 */ /* 0x000fe20000000800 */
[----:B------:R-:W1:Y:S07]  /*0010*/  S2R R0, SR_TID.X ;  /* 0x0000000000007919 */ /* 0x000e6e0000002100 */
[----:B------:R-:W2:Y:S01]  /*0020*/  LDC.64 R28, c[0x0][0x218] ;  /* 0x00008600ff1c7b82 */ /* 0x000ea20000000a00 */
[----:B------:R-:W-:Y:S01]  /*0030*/  ULDC.64 UR4, c[0x0][0x208] ;  /* 0x0000820000047ab9 */ /* 0x000fe20000000a00 */
[----:B------:R-:W3:Y:S01]  /*0040*/  S2R R3, SR_CTAID.X ;  /* 0x0000000000037919 */ /* 0x000ee20000002500 */
[----:B-1----:R-:W-:-:S04]  /*0050*/  SHF.L.U32 R0, R0, 0x2, RZ ;  /* 0x0000000200007819 */ /* 0x002fc800000006ff */
[----:B------:R-:W-:-:S04]  /*0060*/  LOP3.LUT R0, R0, 0x1fc, RZ, 0xc0, !PT ;  /* 0x000001fc00007812 */ /* 0x000fc800078ec0ff */
[----:B---3--:R-:W-:Y:S02]  /*0070*/  LEA R0, R3, R0, 0xa ;  /* 0x0000000003007211 */ /* 0x008fe400078e50ff */
[----:B------:R-:W-:Y:S02]  /*0080*/  SHF.R.S32.HI R3, RZ, 0x15, R3 ;  /* 0x00000015ff037819 */ /* 0x000fe40000011403 */
[----:B------:R-:W-:Y:S02]  /*0090*/  SHF.R.S32.HI R5, RZ, 0x1f, R0 ;  /* 0x0000001fff057819 */ /* 0x000fe40000011400 */
[----:B------:R-:W-:Y:S02]  /*00a0*/  SGXT R3, R3, 0x1 ;  /* 0x000000010303781a */ /* 0x000fe40000000200 */
[-C--:B------:R-:W-:Y:S02]  /*00b0*/  LEA.HI R5, R5, R0.reuse, RZ, 0x9 ;  /* 0x0000000005057211 */ /* 0x080fe400078f48ff */
[----:B------:R-:W-:-:S02]  /*00c0*/  LEA.HI R2, R3, R0, RZ, 0xd ;  /* 0x0000000003027211 */ /* 0x000fc400078f68ff */
[----:B------:R-:W-:Y:S02]  /*00d0*/  SHF.R.S32.HI R4, RZ, 0x9, R5 ;  /* 0x00000009ff047819 */ /* 0x000fe40000011405 */
[----:B------:R-:W-:Y:S02]  /*00e0*/  SHF.L.U32 R2, R2, 0x2, RZ ;  /* 0x0000000202027819 */ /* 0x000fe400000006ff */
[----:B------:R-:W-:Y:S02]  /*00f0*/  LOP3.LUT R5, R5, 0xfffffe00, RZ, 0xc0, !PT ;  /* 0xfffffe0005057812 */ /* 0x000fe400078ec0ff */
[----:B------:R-:W-:Y:S02]  /*0100*/  LEA.HI R6, R4, R4, RZ, 0x4 ;  /* 0x0000000404067211 */ /* 0x000fe400078f20ff */
[----:B------:R-:W-:Y:S02]  /*0110*/  LOP3.LUT R7, R2, 0xffff8000, RZ, 0xc0, !PT ;  /* 0xffff800002077812 */ /* 0x000fe400078ec0ff */
[----:B------:R-:W-:-:S02]  /*0120*/  IADD3 R2, R0, -R5, RZ ;  /* 0x8000000500027210 */ /* 0x000fc40007ffe0ff */
[----:B------:R-:W-:Y:S02]  /*0130*/  LOP3.LUT R5, R6, 0x3ffff0, RZ, 0xc0, !PT ;  /* 0x003ffff006057812 */ /* 0x000fe400078ec0ff */
[----:B------:R-:W-:Y:S02]  /*0140*/  IADD3 R6, R2, R7, RZ ;  /* 0x0000000702067210 */ /* 0x000fe40007ffe0ff */
[----:B------:R-:W-:-:S04]  /*0150*/  IADD3 R5, R4, -R5, RZ ;  /* 0x8000000504057210 */ /* 0x000fc80007ffe0ff */
[----:B------:R-:W-:-:S04]  /*0160*/  LEA R19, R5, R6, 0xa ;  /* 0x0000000605137211 */ /* 0x000fc800078e50ff */
[----:B------:R-:W-:Y:S01]  /*0170*/  IADD3 R5, R19, 0x200, RZ ;  /* 0x0000020013057810 */ /* 0x000fe20007ffe0ff */
[----:B--2---:R-:W-:Y:S01]  /*0180*/  IMAD.WIDE R12, R19, 0x4, R28 ;  /* 0x00000004130c7825 */ /* 0x004fe200078e021c */
[----:B------:R-:W-:-:S03]  /*0190*/  IADD3 R9, R19, 0x4000, RZ ;  /* 0x0000400013097810 */ /* 0x000fc60007ffe0ff */
[--C-:B------:R-:W-:Y:S02]  /*01a0*/  IMAD.WIDE R4, R5, 0x4, R28.reuse ;  /* 0x0000000405047825 */ /* 0x100fe400078e021c */
[----:B------:R-:W2:Y:S02]  /*01b0*/  LDG.E.128 R12, desc[UR4][R12.64] ;  /* 0x000000040c0c7981 */ /* 0x000ea4000c1e1d00 */
[----:B------:R-:W-:Y:S02]  /*01c0*/  IMAD.WIDE R8, R9, 0x4, R28 ;  /* 0x0000000409087825 */ /* 0x000fe400078e021c */
[----:B------:R-:W2:Y:S04]  /*01d0*/  LDG.E.128 R4, desc[UR4][R4.64] ;  /* 0x0000000404047981 */ /* 0x000ea8000c1e1d00 */
[----:B------:R-:W3:Y:S01]  /*01e0*/  LDG.E.128 R8, desc[UR4][R8.64] ;  /* 0x0000000408087981 */ /* 0x000ee2000c1e1d00 */
[----:B------:R-:W-:-:S02]  /*01f0*/  IADD3 R16, R0, 0x200, RZ ;  /* 0x0000020000107810 */ /* 0x000fc40007ffe0ff */
[----:B------:R-:W-:Y:S02]  /*0200*/  IADD3 R21, R19, 0x4200, RZ ;  /* 0x0000420013157810 */ /* 0x000fe40007ffe0ff */
[CC--:B------:R-:W-:Y:S02]  /*0210*/  LEA.HI R17, R3.reuse, R16.reuse, RZ, 0x9 ;  /* 0x0000001003117211 */ /* 0x0c0fe400078f48ff */
[----:B------:R-:W-:Y:S01]  /*0220*/  LEA.HI R3, R3, R16, RZ, 0xd ;  /* 0x0000001003037211 */ /* 0x000fe200078f68ff */
[----:B------:R-:W-:Y:S01]  /*0230*/  IMAD.WIDE R20, R21, 0x4, R28 ;  /* 0x0000000415147825 */ /* 0x000fe200078e021c */
[----:B------:R-:W-:Y:S02]  /*0240*/  SHF.R.S32.HI R17, RZ, 0x9, R17 ;  /* 0x00000009ff117819 */ /* 0x000fe40000011411 */
[----:B------:R-:W-:Y:S02]  /*0250*/  SHF.L.U32 R18, R3, 0x2, RZ ;  /* 0x0000000203127819 */ /* 0x000fe400000006ff */
[----:B------:R-:W-:Y:S01]  /*0260*/  LEA.HI R3, R17, R17, RZ, 0x4 ;  /* 0x0000001111037211 */ /* 0x000fe200078f20ff */
[----:B------:R-:W4:Y:S03]  /*0270*/  LDG.E.128 R20, desc[UR4][R20.64] ;  /* 0x0000000414147981 */ /* 0x000f26000c1e1d00 */
[----:B------:R-:W-:-:S02]  /*0280*/  LOP3.LUT R16, R3, 0x3ffff0, RZ, 0xc0, !PT ;  /* 0x003ffff003107812 */ /* 0x000fc400078ec0ff */
[----:B------:R-:W-:Y:S02]  /*0290*/  LOP3.LUT R3, R18, 0xffff8000, RZ, 0xc0, !PT ;  /* 0xffff800012037812 */ /* 0x000fe400078ec0ff */
[----:B------:R-:W-:Y:S02]  /*02a0*/  IADD3 R17, R17, -R16, RZ ;  /* 0x8000001011117210 */ /* 0x000fe40007ffe0ff */
[----:B------:R-:W-:-:S04]  /*02b0*/  IADD3 R16, R2, R3, RZ ;  /* 0x0000000302107210 */ /* 0x000fc80007ffe0ff */
[----:B------:R-:W-:-:S04]  /*02c0*/  LEA R17, R17, R16, 0xa ;  /* 0x0000001011117211 */ /* 0x000fc800078e50ff */
[----:B------:R-:W-:Y:S01]  /*02d0*/  IADD3 R27, R17, 0x200, RZ ;  /* 0x00000200111b7810 */ /* 0x000fe20007ffe0ff */
[----:B------:R-:W-:-:S04]  /*02e0*/  IMAD.WIDE R18, R17, 0x4, R28 ;  /* 0x0000000411127825 */ /* 0x000fc800078e021c */
[----:B--2---:R-:W-:Y:S01]  /*02f0*/  FADD R3, R12, R4 ;  /* 0x000000040c037221 */ /* 0x004fe20000000000 */
[----:B------:R-:W-:Y:S01]  /*0300*/  FADD R26, R13, R5 ;  /* 0x000000050d1a7221 */ /* 0x000fe20000000000 */
[----:B------:R-:W-:Y:S01]  /*0310*/  FADD R24, R15, R7 ;  /* 0x000000070f187221 */ /* 0x000fe20000000000 */
[----:B------:R-:W-:-:S04]  /*0320*/  IMAD.WIDE R4, R27, 0x4, R28 ;  /* 0x000000041b047825 */ /* 0x000fc800078e021c */
[----:B------:R-:W-:Y:S01]  /*0330*/  FADD R25, R14, R6 ;  /* 0x000000060e197221 */ /* 0x000fe20000000000 */
[----:B------:R-:W-:Y:S01]  /*0340*/  IADD3 R13, R17, 0x4000, RZ ;  /* 0x00004000110d7810 */ /* 0x000fe20007ffe0ff */
[----:B---3--:R-:W-:Y:S01]  /*0350*/  FADD R24, R11, R24 ;  /* 0x000000180b187221 */ /* 0x008fe20000000000 */
[----:B------:R-:W-:Y:S02]  /*0360*/  IADD3 R11, R17, 0x4200, RZ ;  /* 0x00004200110b7810 */ /* 0x000fe40007ffe0ff */
[----:B------:R-:W2:Y:S04]  /*0370*/  LDG.E.128 R16, desc[UR4][R18.64] ;  /* 0x0000000412107981 */ /* 0x000ea8000c1e1d00 */
[----:B------:R-:W2:Y:S01]  /*0380*/  LDG.E.128 R4, desc[UR4][R4.64] ;  /* 0x0000000404047981 */ /* 0x000ea2000c1e1d00 */
[----:B------:R-:W-:-:S04]  /*0390*/  IMAD.WIDE R12, R13, 0x4, R28 ;  /* 0x000000040d0c7825 */ /* 0x000fc800078e021c */
[----:B------:R-:W-:Y:S01]  /*03a0*/  FADD R25, R10, R25 ;  /* 0x000000190a197221 */ /* 0x000fe20000000000 */
[----:B------:R-:W-:Y:S01]  /*03b0*/  IMAD.WIDE R28, R11, 0x4, R28 ;  /* 0x000000040b1c7825 */ /* 0x000fe200078e021c */
[----:B------:R-:W3:Y:S03]  /*03c0*/  LDG.E.128 R12, desc[UR4][R12.64] ;  /* 0x000000040c0c7981 */ /* 0x000ee6000c1e1d00 */
[----:B------:R-:W-:Y:S01]  /*03d0*/  FADD R26, R9, R26 ;  /* 0x0000001a091a7221 */ /* 0x000fe20000000000 */
[----:B------:R-:W-:Y:S01]  /*03e0*/  FADD R3, R8, R3 ;  /* 0x0000000308037221 */ /* 0x000fe20000000000 */
[----:B----4-:R-:W-:Y:S01]  /*03f0*/  FADD R22, R22, R25 ;  /* 0x0000001916167221 */ /* 0x010fe20000000000 */
[----:B------:R1:W4:Y:S01]  /*0400*/  LDG.E.128 R8, desc[UR4][R28.64] ;  /* 0x000000041c087981 */ /* 0x000322000c1e1d00 */
[----:B------:R-:W-:Y:S01]  /*0410*/  FADD R23, R23, R24 ;  /* 0x0000001817177221 */ /* 0x000fe20000000000 */
[----:B------:R-:W-:Y:S01]  /*0420*/  FADD R20, R20, R3 ;  /* 0x0000000314147221 */ /* 0x000fe20000000000 */
[----:B------:R-:W5:Y:S01]  /*0430*/  LDC.64 R24, c[0x0][0x210] ;  /* 0x00008400ff187b82 */ /* 0x000f620000000a00 */
[----:B------:R-:W-:-:S07]  /*0440*/  FADD R21, R21, R26 ;  /* 0x0000001a15157221 */ /* 0x000fce0000000000 */
[----:B-1----:R-:W1:Y:S01]  /*0450*/  LDC.64 R28, c[0x0][0x220] ;  /* 0x00008800ff1c7b82 */ /* 0x002e620000000a00 */
[----:B-----5:R-:W-:-:S04]  /*0460*/  IMAD.WIDE R24, R0, 0x4, R24 ;  /* 0x0000000400187825 */ /* 0x020fc800078e0218 */
[----:B--2---:R-:W-:Y:S01]  /*0470*/  FADD R3, R16, R4 ;  /* 0x0000000410037221 */ /* 0x004fe20000000000 */
[----:B------:R-:W-:Y:S01]  /*0480*/  FADD R26, R17, R5 ;  /* 0x00000005111a7221 */ /* 0x000fe20000000000 */
[----:B-1----:R-:W-:-:S04]  /*0490*/  IMAD.WIDE R16, R2, 0x4, R28 ;  /* 0x0000000402107825 */ /* 0x002fc800078e021c */
[----:B------:R-:W-:Y:S01]  /*04a0*/  FADD R27, R18, R6 ;  /* 0x00000006121b7221 */ /* 0x000fe20000000000 */
[----:B------:R-:W-:Y:S02]  /*04b0*/  FADD R2, R19, R7 ;  /* 0x0000000713027221 */ /* 0x000fe40000000000 */
[----:B------:R-:W2:Y:S01]  /*04c0*/  LDG.E.128 R4, desc[UR4][R24.64] ;  /* 0x0000000418047981 */ /* 0x000ea2000c1e1d00 */
[----:B---3--:R-:W-:-:S03]  /*04d0*/  FADD R3, R12, R3 ;  /* 0x000000030c037221 */ /* 0x008fc60000000000 */
[----:B------:R-:W2:Y:S01]  /*04e0*/  LDG.E.EL.128 R16, desc[UR4][R16.64] ;  /* 0x0000000410107981 */ /* 0x000ea2000c2e1d00 */
[----:B------:R-:W-:Y:S01]  /*04f0*/  FADD R2, R15, R2 ;  /* 0x000000020f027221 */ /* 0x000fe20000000000 */
[----:B------:R-:W-:Y:S01]  /*0500*/  FADD R27, R14, R27 ;  /* 0x0000001b0e1b7221 */ /* 0x000fe20000000000 */
[----:B------:R-:W-:Y:S02]  /*0510*/  FADD R26, R13, R26 ;  /* 0x0000001a0d1a7221 */ /* 0x000fe40000000000 */
[----:B------:R-:W3:Y:S01]  /*0520*/  LDG.E.128 R12, desc[UR4][R24.64+0x800] ;  /* 0x00080004180c7981 */ /* 0x000ee2000c1e1d00 */
[----:B----4-:R-:W-:Y:S01]  /*0530*/  FADD R3, R8, R3 ;  /* 0x0000000308037221 */ /* 0x010fe20000000000 */
[----:B------:R-:W-:Y:S02]  /*0540*/  FADD R26, R9, R26 ;  /* 0x0000001a091a7221 */ /* 0x000fe40000000000 */
[----:B------:R-:W1:Y:S01]  /*0550*/  LDC.64 R8, c[0x0][0x228] ;  /* 0x00008a00ff087b82 */ /* 0x000e620000000a00 */
[----:B------:R-:W-:Y:S01]  /*0560*/  FADD R10, R10, R27 ;  /* 0x0000001b0a0a7221 */ /* 0x000fe20000000000 */
[----:B------:R-:W-:Y:S01]  /*0570*/  FADD R2, R11, R2 ;  /* 0x000000020b027221 */ /* 0x000fe20000000000 */
[----:B-1----:R-:W-:-:S04]  /*0580*/  IMAD.WIDE R8, R0, 0x4, R8 ;  /* 0x0000000400087825 */ /* 0x002fc800078e0208 */
[----:B--2---:R-:W-:Y:S01]  /*0590*/  FADD R28, R7, R19 ;  /* 0x00000013071c7221 */ /* 0x004fe20000000000 */
[----:B------:R-:W-:Y:S01]  /*05a0*/  FADD R7, R6, R18 ;  /* 0x0000001206077221 */ /* 0x000fe20000000000 */
[----:B------:R-:W-:Y:S01]  /*05b0*/  FADD R6, R5, R17 ;  /* 0x0000001105067221 */ /* 0x000fe20000000000 */
[--C-:B------:R-:W-:Y:S01]  /*05c0*/  FADD R5, R4, R16.reuse ;  /* 0x0000001004057221 */ /* 0x100fe20000000000 */
[----:B---3--:R-:W-:-:S03]  /*05d0*/  FADD R12, R12, R16 ;  /* 0x000000100c0c7221 */ /* 0x008fc60000000000 */
[----:B------:R-:W-:Y:S01]  /*05e0*/  FFMA R20, R20, 0.25, R5 ;  /* 0x3e80000014147823 */ /* 0x000fe20000000005 */
[----:B------:R-:W-:Y:S01]  /*05f0*/  FADD R5, R14, R18 ;  /* 0x000000120e057221 */ /* 0x000fe20000000000 */
[----:B------:R-:W-:Y:S01]  /*0600*/  FADD R15, R15, R19 ;  /* 0x000000130f0f7221 */ /* 0x000fe20000000000 */
[----:B------:R-:W-:Y:S01]  /*0610*/  FADD R13, R13, R17 ;  /* 0x000000110d0d7221 */ /* 0x000fe20000000000 */
[----:B------:R-:W-:Y:S01]  /*0620*/  FFMA R3, R3, 0.25, R12 ;  /* 0x3e80000003037823 */ /* 0x000fe2000000000c */
[----:B------:R-:W-:Y:S01]  /*0630*/  FFMA R21, R21, 0.25, R6 ;  /* 0x3e80000015157823 */ /* 0x000fe20000000006 */
[----:B------:R-:W-:Y:S01]  /*0640*/  FMUL R20, R20, 0.70710676908493041992 ;  /* 0x3f3504f314147820 */ /* 0x000fe20000400000 */
[----:B------:R-:W-:Y:S01]  /*0650*/  FFMA R6, R10, 0.25, R5 ;  /* 0x3e8000000a067823 */ /* 0x000fe20000000005 */
[----:B------:R-:W-:Y:S01]  /*0660*/  FFMA R23, R23, 0.25, R28 ;  /* 0x3e80000017177823 */ /* 0x000fe2000000001c */
[----:B------:R-:W-:Y:S01]  /*0670*/  FFMA R22, R22, 0.25, R7 ;  /* 0x3e80000016167823 */ /* 0x000fe20000000007 */
[----:B------:R-:W-:Y:S01]  /*0680*/  FFMA R2, R2, 0.25, R15 ;  /* 0x3e80000002027823 */ /* 0x000fe2000000000f */
[----:B------:R-:W-:Y:S01]  /*0690*/  FFMA R5, R26, 0.25, R13 ;  /* 0x3e8000001a057823 */ /* 0x000fe2000000000d */
[----:B------:R-:W-:Y:S01]  /*06a0*/  FMUL R4, R3, 0.70710676908493041992 ;  /* 0x3f3504f303047820 */ /* 0x000fe20000400000 */
[----:B------:R-:W-:Y:S01]  /*06b0*/  FMUL R3, R20, 0.20000000298023223877 ;  /* 0x3e4ccccd14037820 */ /* 0x000fe20000400000 */
[----:B------:R-:W-:Y:S01]  /*06c0*/  FMUL R6, R6, 0.70710676908493041992 ;  /* 0x3f3504f306067820 */ /* 0x000fe20000400000 */
[----:B------:R-:W-:Y:S01]  /*06d0*/  FSETP.GT.AND P6, PT, R20, RZ, PT ;  /* 0x000000ff1400720b */ /* 0x000fe20003fc4000 */
[----:B------:R-:W-:Y:S01]  /*06e0*/  FMUL R21, R21, 0.70710676908493041992 ;  /* 0x3f3504f315157820 */ /* 0x000fe20000400000 */
[----:B------:R-:W-:Y:S01]  /*06f0*/  FMUL R22, R22, 0.70710676908493041992 ;  /* 0x3f3504f316167820 */ /* 0x000fe20000400000 */
[----:B------:R-:W-:Y:S01]  /*0700*/  FMUL R23, R23, 0.70710676908493041992 ;  /* 0x3f3504f317177820 */ /* 0x000fe20000400000 */
[----:B------:R-:W-:Y:S01]  /*0710*/  FMUL R5, R5, 0.70710676908493041992 ;  /* 0x3f3504f305057820 */ /* 0x000fe20000400000 */
[----:B------:R-:W-:Y:S01]  /*0720*/  FMUL R7, R2, 0.70710676908493041992 ;  /* 0x3f3504f302077820 */ /* 0x000fe20000400000 */
[----:B------:R-:W-:Y:S01]  /*0730*/  FSEL R12, R20, R3, P6 ;  /* 0x00000003140c7208 */ /* 0x000fe20003000000 */
[----:B------:R-:W-:Y:S01]  /*0740*/  FMUL R19, R6, 0.20000000298023223877 ;  /* 0x3e4ccccd06137820 */ /* 0x000fe20000400000 */
[----:B------:R-:W-:Y:S01]  /*0750*/  FMUL R0, R21, 0.20000000298023223877 ;  /* 0x3e4ccccd15007820 */ /* 0x000fe20000400000 */
[----:B------:R-:W-:Y:S01]  /*0760*/  FMUL R11, R22, 0.20000000298023223877 ;  /* 0x3e4ccccd160b7820 */ /* 0x000fe20000400000 */
[----:B------:R-:W-:Y:S01]  /*0770*/  FMUL R2, R23, 0.20000000298023223877 ;  /* 0x3e4ccccd17027820 */ /* 0x000fe20000400000 */
[----:B------:R-:W-:Y:S01]  /*0780*/  FSETP.GT.AND P5, PT, R6, RZ, PT ;  /* 0x000000ff0600720b */ /* 0x000fe20003fa4000 */
[----:B------:R-:W-:Y:S01]  /*0790*/  FMUL R3, R4, 0.20000000298023223877 ;  /* 0x3e4ccccd04037820 */ /* 0x000fe20000400000 */
[----:B------:R-:W-:Y:S01]  /*07a0*/  FMUL R10, R5, 0.20000000298023223877 ;  /* 0x3e4ccccd050a7820 */ /* 0x000fe20000400000 */
[----:B------:R-:W-:Y:S01]  /*07b0*/  FMUL R26, R7, 0.20000000298023223877 ;  /* 0x3e4ccccd071a7820 */ /* 0x000fe20000400000 */
[----:B------:R-:W-:-:S02]  /*07c0*/  FSETP.GT.AND P0, PT, R21, RZ, PT ;  /* 0x000000ff1500720b */ /* 0x000fc40003f04000 */
[----:B------:R-:W-:Y:S02]  /*07d0*/  FSETP.GT.AND P1, PT, R22, RZ, PT ;  /* 0x000000ff1600720b */ /* 0x000fe40003f24000 */
[----:B------:R-:W-:Y:S02]  /*07e0*/  FSETP.GT.AND P2, PT, R23, RZ, PT ;  /* 0x000000ff1700720b */ /* 0x000fe40003f44000 */
[----:B------:R-:W-:Y:S02]  /*07f0*/  FSETP.GT.AND P3, PT, R4, RZ, PT ;  /* 0x000000ff0400720b */ /* 0x000fe40003f64000 */
[----:B------:R-:W-:Y:S02]  /*0800*/  FSETP.GT.AND P4, PT, R5, RZ, PT ;  /* 0x000000ff0500720b */ /* 0x000fe40003f84000 */
[----:B------:R-:W-:Y:S02]  /*0810*/  FSETP.GT.AND P6, PT, R7, RZ, PT ;  /* 0x000000ff0700720b */ /* 0x000fe40003fc4000 */
[----:B------:R-:W-:-:S02]  /*0820*/  FSEL R18, R6, R19, P5 ;  /* 0x0000001306127208 */ /* 0x000fc40002800000 */
[----:B------:R-:W-:Y:S02]  /*0830*/  FSEL R13, R21, R0, P0 ;  /* 0x00000000150d7208 */ /* 0x000fe40000000000 */
[----:B------:R-:W-:Y:S02]  /*0840*/  FSEL R14, R22, R11, P1 ;  /* 0x0000000b160e7208 */ /* 0x000fe40000800000 */
[----:B------:R-:W-:Y:S02]  /*0850*/  FSEL R15, R23, R2, P2 ;  /* 0x00000002170f7208 */ /* 0x000fe40001000000 */
[----:B------:R-:W-:Y:S02]  /*0860*/  FSEL R16, R4, R3, P3 ;  /* 0x0000000304107208 */ /* 0x000fe40001800000 */
[----:B------:R-:W-:Y:S02]  /*0870*/  FSEL R17, R5, R10, P4 ;  /* 0x0000000a05117208 */ /* 0x000fe40002000000 */
[----:B------:R-:W-:Y:S01]  /*0880*/  FSEL R19, R7, R26, P6 ;  /* 0x0000001a07137208 */ /* 0x000fe20003000000 */
[----:B------:R-:W-:Y:S04]  /*0890*/  STG.E.128 desc[UR4][R24.64], R20 ;  /* 0x0000001418007986 */ /* 0x000fe8000c101d04 */
[----:B------:R-:W-:Y:S04]  /*08a0*/  STG.E.128 desc[UR4][R24.64+0x800], R4 ;  /* 0x0008000418007986 */ /* 0x000fe8000c101d04 */
[----:B------:R-:W-:Y:S04]  /*08b0*/  STG.E.128 desc[UR4][R8.64], R12 ;  /* 0x0000000c08007986 */ /* 0x000fe8000c101d04 */
[----:B------:R-:W-:Y:S01]  /*08c0*/  STG.E.128 desc[UR4][R8.64+0x800], R16 ;  /* 0x0008001008007986 */ /* 0x000fe2000c101d04 */
[----:B------:R-:W-:Y:S05]  /*08d0*/  EXIT ;  /* 0x000000000000794d */ /* 0x000fea0003800000 */
.L_x_0:
[----:B------:R-:W-:-:S00]  /*08e0*/  BRA `(.L_x_0) ;  /* 0xfffffffc00fc7947 */ /* 0x000fc0000383ffff */
[----:B------:R-:W-:-:S00]  /*08f0*/  NOP ;  /* 0x0000000000007918 */ /* 0x000fc00000000000 */
        /* <DEDUP_REMOVED lines=8> */
.L_x_1:


//--------------------- .nv.constant0.triton_poi_fused_add_avg_pool2d_convolution_div_leaky_relu_22 --------------------------
	.section	.nv.constant0.triton_poi_fused_add_avg_pool2d_convolution_div_leaky_relu_22,"a",@progbits
	.sectionflags	@""
	.align	4
.nv.constant0.triton_poi_fused_add_avg_pool2d_convolution_div_leaky_relu_22:
	.zero		564
